	.headerflags	@"EF_CUDA_TEXMODE_UNIFIED EF_CUDA_64BIT_ADDRESS EF_CUDA_ACCELERATORS EF_CUDA_SM90 EF_CUDA_VIRTUAL_SM(EF_CUDA_SM90)"
	.elftype	@"ET_EXEC"


//--------------------- .nv.info                  --------------------------
	.section	.nv.info,"",@"SHT_CUDA_INFO"
	.align	4


	//----- nvinfo : EIATTR_REGCOUNT
	.align		4
        /*0000*/ 	.byte	0x04, 0x2f
        /*0002*/ 	.short	(.L_1 - .L_0)
	.align		4
.L_0:
        /*0004*/ 	.word	index@(triton_poi_fused__to_copy_ne_9)
        /*0008*/ 	.word	0x0000000a


	//----- nvinfo : EIATTR_MIN_STACK_SIZE
	.align		4
.L_1:
        /*000c*/ 	.byte	0x04, 0x12
        /*000e*/ 	.short	(.L_3 - .L_2)
	.align		4
.L_2:
        /*0010*/ 	.word	index@(triton_poi_fused__to_copy_ne_9)
        /*0014*/ 	.word	0x00000000


	//----- nvinfo : EIATTR_FRAME_SIZE
	.align		4
.L_3:
        /*0018*/ 	.byte	0x04, 0x11
        /*001a*/ 	.short	(.L_5 - .L_4)
	.align		4
.L_4:
        /*001c*/ 	.word	index@(triton_poi_fused__to_copy_ne_9)
        /*0020*/ 	.word	0x00000000


	//----- nvinfo : EIATTR_MIN_STACK_SIZE
	.align		4
.L_5:
        /*0024*/ 	.byte	0x04, 0x12
        /*0026*/ 	.short	(.L_7 - .L_6)
	.align		4
.L_6:
        /*0028*/ 	.word	index@(triton_poi_fused__to_copy_ne_9)
        /*002c*/ 	.word	0x00000000
.L_7:


//--------------------- .nv.info.triton_poi_fused__to_copy_ne_9 --------------------------
	.section	.nv.info.triton_poi_fused__to_copy_ne_9,"",@"SHT_CUDA_INFO"
	.sectionflags	@""
	.align	4


	//----- nvinfo : EIATTR_CUDA_API_VERSION
	.align		4
        /*0000*/ 	.byte	0x04, 0x37
        /*0002*/ 	.short	(.L_9 - .L_8)
.L_8:
        /*0004*/ 	.word	0x0000007c


	//----- nvinfo : EIATTR_KPARAM_INFO
	.align		4
.L_9:
        /*0008*/ 	.byte	0x04, 0x17
        /*000a*/ 	.short	(.L_11 - .L_10)
.L_10:
        /*000c*/ 	.word	0x00000000
        /*0010*/ 	.short	0x0002
        /*0012*/ 	.short	0x0010
        /*0014*/ 	.byte	0x00, 0xf0, 0x11, 0x00


	//----- nvinfo : EIATTR_KPARAM_INFO
	.align		4
.L_11:
        /*0018*/ 	.byte	0x04, 0x17
        /*001a*/ 	.short	(.L_13 - .L_12)
.L_12:
        /*001c*/ 	.word	0x00000000
        /*0020*/ 	.short	0x0001
        /*0022*/ 	.short	0x0008
        /*0024*/ 	.byte	0x00, 0xf4, 0x21, 0x00


	//----- nvinfo : EIATTR_KPARAM_INFO
	.align		4
.L_13:
        /*0028*/ 	.byte	0x04, 0x17
        /*002a*/ 	.short	(.L_15 - .L_14)
.L_14:
        /*002c*/ 	.word	0x00000000
        /*0030*/ 	.short	0x0000
        /*0032*/ 	.short	0x0000
        /*0034*/ 	.byte	0x00, 0xf4, 0x21, 0x00


	//----- nvinfo : EIATTR_SPARSE_MMA_MASK
	.align		4
.L_15:
        /*0038*/ 	.byte	0x03, 0x50
        /*003a*/ 	.short	0x0000


	//----- nvinfo : EIATTR_MAXREG_COUNT
	.align		4
        /*003c*/ 	.byte	0x03, 0x1b
        /*003e*/ 	.short	0x00ff


	//----- nvinfo : EIATTR_EXIT_INSTR_OFFSETS
	.align		4
        /*0040*/ 	.byte	0x04, 0x1c
        /*0042*/ 	.short	(.L_17 - .L_16)


	//   ....[0]....
.L_16:
        /*0044*/ 	.word	0x00000150


	//   ....[1]....
        /*0048*/ 	.word	0x00000170


	//----- nvinfo : EIATTR_REQNTID
	.align		4
.L_17:
        /*004c*/ 	.byte	0x04, 0x10
        /*004e*/ 	.short	(.L_19 - .L_18)
.L_18:
        /*0050*/ 	.word	0x00000080
        /*0054*/ 	.word	0x00000001
        /*0058*/ 	.word	0x00000001


	//----- nvinfo : EIATTR_CRS_STACK_SIZE
	.align		4
.L_19:
        /*005c*/ 	.byte	0x04, 0x1e
        /*005e*/ 	.short	(.L_21 - .L_20)
.L_20:
        /*0060*/ 	.word	0x00000000


	//----- nvinfo : EIATTR_CBANK_PARAM_SIZE
	.align		4
.L_21:
        /*0064*/ 	.byte	0x03, 0x19
        /*0066*/ 	.short	0x0014


	//----- nvinfo : EIATTR_PARAM_CBANK
	.align		4
        /*0068*/ 	.byte	0x04, 0x0a
        /*006a*/ 	.short	(.L_23 - .L_22)
	.align		4
.L_22:
        /*006c*/ 	.word	index@(.nv.constant0.triton_poi_fused__to_copy_ne_9)
        /*0070*/ 	.short	0x0210
        /*0072*/ 	.short	0x0014


	//----- nvinfo : EIATTR_SW_WAR
	.align		4
.L_23:
        /*0074*/ 	.byte	0x04, 0x36
        /*0076*/ 	.short	(.L_25 - .L_24)
.L_24:
        /*0078*/ 	.word	0x00000008
.L_25:


//--------------------- .nv.callgraph             --------------------------
	.section	.nv.callgraph,"",@"SHT_CUDA_CALLGRAPH"
	.align	4
	.sectionentsize	8
	.align		4
        /*0000*/ 	.word	0x00000000
	.align		4
        /*0004*/ 	.word	0xffffffff
	.align		4
        /*0008*/ 	.word	0x00000000
	.align		4
        /*000c*/ 	.word	0xfffffffe
	.align		4
        /*0010*/ 	.word	0x00000000
	.align		4
        /*0014*/ 	.word	0xfffffffd
	.align		4
        /*0018*/ 	.word	0x00000000
	.align		4
        /*001c*/ 	.word	0xfffffffc


//--------------------- .text.triton_poi_fused__to_copy_ne_9 --------------------------
	.section	.text.triton_poi_fused__to_copy_ne_9,"ax",@progbits
	.align	128
        .global         triton_poi_fused__to_copy_ne_9
        .type           triton_poi_fused__to_copy_ne_9,@function
        .size           triton_poi_fused__to_copy_ne_9,(.L_x_3 - triton_poi_fused__to_copy_ne_9)
        .other          triton_poi_fused__to_copy_ne_9,@"STO_CUDA_ENTRY STV_DEFAULT"
triton_poi_fused__to_copy_ne_9:
.text.triton_poi_fused__to_copy_ne_9:
[----:B------:R-:W0:Y:S02]  /*0000*/  LDC R1, c[0x0][0x28] ;  /* 0x00000a00ff017b82 */ /* 0x000e240000000800 */
[----:B------:R-:W1:Y:S01]  /*0010*/  S2R R0, SR_TID.X ;  /* 0x0000000000007919 */ /* 0x000e620000002100 */
[----:B------:R-:W2:Y:S01]  /*0020*/  LDC.64 R4, c[0x0][0x218] ;  /* 0x00008600ff047b82 */ /* 0x000ea20000000a00 */
[----:B------:R-:W-:Y:S01]  /*0030*/  ULDC.64 UR4, c[0x0][0x208] ;  /* 0x0000820000047ab9 */ /* 0x000fe20000000a00 */
[----:B------:R-:W-:Y:S01]  /*0040*/  BSSY B0, `(.L_x_0) ;  /* 0x000000b000007945 */ /* 0x000fe20003800000 */
[----:B------:R-:W3:Y:S01]  /*0050*/  S2R R7, SR_CTAID.X ;  /* 0x0000000000077919 */ /* 0x000ee20000002500 */
[----:B------:R-:W-:Y:S01]  /*0060*/  CS2R R2, SRZ ;  /* 0x0000000000027805 */ /* 0x000fe2000001ff00 */
[----:B-1----:R-:W-:-:S05]  /*0070*/  IMAD.SHL.U32 R0, R0, 0x2, RZ ;  /* 0x0000000200007824 */ /* 0x002fca00078e00ff */
[----:B------:R-:W-:-:S05]  /*0080*/  LOP3.LUT R0, R0, 0xfe, RZ, 0xc0, !PT ;  /* 0x000000fe00007812 */ /* 0x000fca00078ec0ff */
[----:B---3--:R-:W-:-:S05]  /*0090*/  IMAD R7, R7, 0x100, R0 ;  /* 0x0000010007077824 */ /* 0x008fca00078e0200 */
[----:B------:R-:W-:-:S13]  /*00a0*/  ISETP.GE.AND P2, PT, R7, 0x100, PT ;  /* 0x000001000700780c */ /* 0x000fda0003f46270 */
[----:B--2---:R-:W-:Y:S05]  /*00b0*/  @P2 BRA `(.L_x_1) ;  /* 0x00000000000c2947 */ /* 0x004fea0003800000 */
[----:B------:R-:W1:Y:S02]  /*00c0*/  LDC.64 R2, c[0x0][0x210] ;  /* 0x00008400ff027b82 */ /* 0x000e640000000a00 */
[----:B-1----:R-:W-:-:S06]  /*00d0*/  IMAD.WIDE R2, R7, 0x4, R2 ;  /* 0x0000000407027825 */ /* 0x002fcc00078e0202 */
[----:B------:R-:W5:Y:S02]  /*00e0*/  LDG.E.64 R2, desc[UR4][R2.64] ;  /* 0x0000000402027981 */ /* 0x000f64000c1e1b00 */
.L_x_1:
[----:B------:R-:W-:Y:S05]  /*00f0*/  BSYNC B0 ;  /* 0x0000000000007941 */ /* 0x000fea0003800000 */
.L_x_0:
[----:B-----5:R-:W-:Y:S02]  /*0100*/  LOP3.LUT P0, RZ, R2, 0x7fffffff, RZ, 0xc0, !PT ;  /* 0x7fffffff02ff7812 */ /* 0x020fe4000780c0ff */
[----:B------:R-:W-:Y:S01]  /*0110*/  LOP3.LUT P1, RZ, R3, 0x7fffffff, RZ, 0xc0, !PT ;  /* 0x7fffffff03ff7812 */ /* 0x000fe2000782c0ff */
[----:B------:R-:W-:Y:S01]  /*0120*/  IMAD.WIDE R2, R7, 0x4, R4 ;  /* 0x0000000407027825 */ /* 0x000fe200078e0204 */
[----:B------:R-:W-:Y:S02]  /*0130*/  FSEL R4, RZ, 1, !P0 ;  /* 0x3f800000ff047808 */ /* 0x000fe40004000000 */
[----:B------:R-:W-:Y:S01]  /*0140*/  FSEL R5, RZ, 1, !P1 ;  /* 0x3f800000ff057808 */ /* 0x000fe20004800000 */
[----:B------:R-:W-:Y:S08]  /*0150*/  @P2 EXIT ;  /* 0x000000000000294d */ /* 0x000ff00003800000 */
[----:B------:R-:W-:Y:S01]  /*0160*/  STG.E.64 desc[UR4][R2.64], R4 ;  /* 0x0000000402007986 */ /* 0x000fe2000c101b04 */
[----:B------:R-:W-:Y:S05]  /*0170*/  EXIT ;  /* 0x000000000000794d */ /* 0x000fea0003800000 */
.L_x_2:
[----:B------:R-:W-:-:S00]  /*0180*/  BRA `(.L_x_2) ;  /* 0xfffffffc00fc7947 */ /* 0x000fc0000383ffff */
[----:B------:R-:W-:-:S00]  /*0190*/  NOP ;  /* 0x0000000000007918 */ /* 0x000fc00000000000 */
        /* <DEDUP_REMOVED lines=14> */
.L_x_3:


//--------------------- .nv.constant0.triton_poi_fused__to_copy_ne_9 --------------------------
	.section	.nv.constant0.triton_poi_fused__to_copy_ne_9,"a",@progbits
	.sectionflags	@""
	.align	4
.nv.constant0.triton_poi_fused__to_copy_ne_9:
	.zero		548
